//
// Generated by NVIDIA NVVM Compiler
//
// Compiler Build ID: CL-36424714
// Cuda compilation tools, release 13.0, V13.0.88
// Based on NVVM 20.0.0
//

.version 9.0
.target sm_100
.address_size 64

	// .globl	_Z11ClearChangeiiPb
// _ZZ10UpdatePathiPiS_PbE10local_dist has been demoted
// _ZZ10UpdatePathiPiS_PbE16local_has_change has been demoted

.visible .entry _Z11ClearChangeiiPb(
	.param .u32 _Z11ClearChangeiiPb_param_0,
	.param .u32 _Z11ClearChangeiiPb_param_1,
	.param .u64 .ptr .align 1 _Z11ClearChangeiiPb_param_2
)
{
	.reg .b16 	%rs<2>;
	.reg .b32 	%r<2>;
	.reg .b64 	%rd<5>;

	ld.param.u64 	%rd1, [_Z11ClearChangeiiPb_param_2];
	cvta.to.global.u64 	%rd2, %rd1;
	mov.u32 	%r1, %ctaid.x;
	cvt.u64.u32 	%rd3, %r1;
	add.s64 	%rd4, %rd2, %rd3;
	mov.b16 	%rs1, 0;
	st.global.u8 	[%rd4], %rs1;
	ret;

}
	// .globl	_Z10UpdatePathiPiS_Pb
.visible .entry _Z10UpdatePathiPiS_Pb(
	.param .u32 _Z10UpdatePathiPiS_Pb_param_0,
	.param .u64 .ptr .align 1 _Z10UpdatePathiPiS_Pb_param_1,
	.param .u64 .ptr .align 1 _Z10UpdatePathiPiS_Pb_param_2,
	.param .u64 .ptr .align 1 _Z10UpdatePathiPiS_Pb_param_3
)
{
	.reg .pred 	%p<17>;
	.reg .b16 	%rs<13>;
	.reg .b32 	%r<45>;
	.reg .b64 	%rd<17>;
	// demoted variable
	.shared .align 4 .b8 _ZZ10UpdatePathiPiS_PbE10local_dist[40960];
	// demoted variable
	.shared .align 1 .b8 _ZZ10UpdatePathiPiS_PbE16local_has_change[1024];
	ld.param.u32 	%r22, [_Z10UpdatePathiPiS_Pb_param_0];
	ld.param.u64 	%rd3, [_Z10UpdatePathiPiS_Pb_param_1];
	ld.param.u64 	%rd5, [_Z10UpdatePathiPiS_Pb_param_2];
	ld.param.u64 	%rd4, [_Z10UpdatePathiPiS_Pb_param_3];
	cvta.to.global.u64 	%rd1, %rd5;
	mov.u32 	%r43, %ntid.x;
	mov.u32 	%r2, %ctaid.x;
	mov.u32 	%r3, %tid.x;
	mad.lo.s32 	%r44, %r43, %r2, %r3;
	mov.u32 	%r23, %nctaid.x;
	mul.lo.s32 	%r5, %r43, %r23;
	mov.u32 	%r24, _ZZ10UpdatePathiPiS_PbE16local_has_change;
	add.s32 	%r6, %r24, %r3;
	mov.b16 	%rs1, 0;
	st.shared.u8 	[%r6], %rs1;
	setp.ge.s32 	%p1, %r44, %r22;
	mov.u32 	%r40, %r44;
	@%p1 bra 	$L__BB1_1;
	bra.uni 	$L__BB1_20;
$L__BB1_1:
	setp.lt.s32 	%p3, %r22, 1;
	@%p3 bra 	$L__BB1_11;
	cvta.to.global.u64 	%rd2, %rd3;
	mov.b32 	%r41, 0;
	mov.u32 	%r32, _ZZ10UpdatePathiPiS_PbE10local_dist;
$L__BB1_3:
	setp.ge.s32 	%p4, %r44, %r22;
	mul.wide.u32 	%rd8, %r41, 4;
	add.s64 	%rd9, %rd1, %rd8;
	ld.global.u32 	%r10, [%rd9];
	@%p4 bra 	$L__BB1_10;
	mul.lo.s32 	%r11, %r41, %r22;
	mov.u32 	%r42, %r44;
$L__BB1_5:
	add.s32 	%r30, %r42, %r11;
	mul.wide.s32 	%rd10, %r30, 4;
	add.s64 	%rd11, %rd2, %rd10;
	ld.global.u32 	%r13, [%rd11];
	bar.sync 	0;
	add.s32 	%r14, %r13, %r10;
	shl.b32 	%r31, %r42, 2;
	add.s32 	%r15, %r32, %r31;
	ld.shared.u32 	%r33, [%r15];
	setp.ge.s32 	%p5, %r14, %r33;
	@%p5 bra 	$L__BB1_9;
	max.s32 	%r34, %r13, %r10;
	setp.gt.s32 	%p6, %r34, 999999;
	@%p6 bra 	$L__BB1_8;
	st.shared.u32 	[%r15], %r14;
$L__BB1_8:
	mov.b16 	%rs2, 1;
	st.shared.u8 	[%r6], %rs2;
$L__BB1_9:
	add.s32 	%r42, %r42, %r5;
	setp.lt.s32 	%p7, %r42, %r22;
	@%p7 bra 	$L__BB1_5;
$L__BB1_10:
	add.s32 	%r41, %r41, 1;
	setp.eq.s32 	%p8, %r41, %r22;
	@%p8 bra 	$L__BB1_11;
	bra.uni 	$L__BB1_3;
$L__BB1_11:
	setp.lt.u32 	%p9, %r43, 2;
	@%p9 bra 	$L__BB1_12;
	bra.uni 	$L__BB1_17;
$L__BB1_12:
	setp.ge.s32 	%p13, %r44, %r22;
	@%p13 bra 	$L__BB1_14;
$L__BB1_13:
	shl.b32 	%r36, %r44, 2;
	mov.u32 	%r37, _ZZ10UpdatePathiPiS_PbE10local_dist;
	add.s32 	%r38, %r37, %r36;
	ld.shared.u32 	%r39, [%r38];
	mul.wide.s32 	%rd12, %r44, 4;
	add.s64 	%rd13, %rd1, %rd12;
	st.global.u32 	[%rd13], %r39;
	bar.sync 	0;
	add.s32 	%r44, %r44, %r5;
	setp.lt.s32 	%p14, %r44, %r22;
	@%p14 bra 	$L__BB1_13;
$L__BB1_14:
	setp.ne.s32 	%p15, %r3, 0;
	@%p15 bra 	$L__BB1_16;
	cvt.u64.u32 	%rd14, %r2;
	cvta.to.global.u64 	%rd15, %rd4;
	add.s64 	%rd16, %rd15, %rd14;
	ld.global.u8 	%rs8, [%rd16];
	ld.shared.u8 	%rs9, [_ZZ10UpdatePathiPiS_PbE16local_has_change];
	or.b16  	%rs10, %rs9, %rs8;
	and.b16  	%rs11, %rs10, 255;
	setp.ne.s16 	%p16, %rs11, 0;
	selp.u16 	%rs12, 1, 0, %p16;
	st.global.u8 	[%rd16], %rs12;
$L__BB1_16:
	ret;
$L__BB1_17:
	shr.u32 	%r19, %r43, 1;
	setp.ge.u32 	%p10, %r3, %r19;
	@%p10 bra 	$L__BB1_19;
	ld.shared.u8 	%rs3, [%r6];
	add.s32 	%r35, %r6, %r19;
	ld.shared.u8 	%rs4, [%r35];
	or.b16  	%rs5, %rs4, %rs3;
	and.b16  	%rs6, %rs5, 255;
	setp.ne.s16 	%p11, %rs6, 0;
	selp.u16 	%rs7, 1, 0, %p11;
	st.shared.u8 	[%r6], %rs7;
$L__BB1_19:
	bar.sync 	0;
	setp.lt.u32 	%p12, %r43, 4;
	mov.u32 	%r43, %r19;
	@%p12 bra 	$L__BB1_12;
	bra.uni 	$L__BB1_17;
$L__BB1_20:
	mul.wide.s32 	%rd6, %r40, 4;
	add.s64 	%rd7, %rd1, %rd6;
	ld.global.u32 	%r25, [%rd7];
	shl.b32 	%r26, %r40, 2;
	mov.u32 	%r27, _ZZ10UpdatePathiPiS_PbE10local_dist;
	add.s32 	%r28, %r27, %r26;
	st.shared.u32 	[%r28], %r25;
	bar.sync 	0;
	add.s32 	%r40, %r40, %r5;
	setp.lt.s32 	%p2, %r40, %r22;
	@%p2 bra 	$L__BB1_20;
	bra.uni 	$L__BB1_1;

}


// ===== COMPILED SASS (sm_100) =====

	.target	sm_100

	.elftype	@"ET_EXEC"


//--------------------- .note.nv.tkinfo           --------------------------
	.section	.note.nv.tkinfo,"",@"SHT_NOTE"
	.sectionflags	@"SHF_NOTE_NV_TKINFO"
	.tkinfo
        /*0018*/ 	.word	0x00000002
        /*0030*/ 	.string	""
        /*0030*/ 	.string	"ptxas"
        /*0030*/ 	.string	"Cuda compilation tools, release 13.0, V13.0.88"
        /*0030*/ 	.string	"Build cuda_13.0.r13.0/compiler.36424714_0"
        /*0030*/ 	.string	"-arch sm_100 -m 64 "



//--------------------- .note.nv.cuinfo           --------------------------
	.section	.note.nv.cuinfo,"",@"SHT_NOTE"
	.sectionflags	@"SHF_NOTE_NV_CUINFO"
        /*0018*/ 	.short	0x0002
        /*001a*/ 	.short	0x0064
        /*001c*/ 	.short	0x0082
	.zero		2


//--------------------- .nv.info                  --------------------------
	.section	.nv.info,"",@"SHT_CUDA_INFO"
	.align	4


	//----- nvinfo : EIATTR_REGCOUNT
	.align		4
        /*0000*/ 	.byte	0x04, 0x2f
        /*0002*/ 	.short	(.L_1 - .L_0)
	.align		4
.L_0:
        /*0004*/ 	.word	index@(_Z11ClearChangeiiPb)
        /*0008*/ 	.word	0x00000006


	//----- nvinfo : EIATTR_FRAME_SIZE
	.align		4
.L_1:
        /*000c*/ 	.byte	0x04, 0x11
        /*000e*/ 	.short	(.L_3 - .L_2)
	.align		4
.L_2:
        /*0010*/ 	.word	index@(_Z11ClearChangeiiPb)
        /*0014*/ 	.word	0x00000000


	//----- nvinfo : EIATTR_REGCOUNT
	.align		4
.L_3:
        /*0018*/ 	.byte	0x04, 0x2f
        /*001a*/ 	.short	(.L_5 - .L_4)
	.align		4
.L_4:
        /*001c*/ 	.word	index@(_Z10UpdatePathiPiS_Pb)
        /*0020*/ 	.word	0x00000014


	//----- nvinfo : EIATTR_FRAME_SIZE
	.align		4
.L_5:
        /*0024*/ 	.byte	0x04, 0x11
        /*0026*/ 	.short	(.L_7 - .L_6)
	.align		4
.L_6:
        /*0028*/ 	.word	index@(_Z10UpdatePathiPiS_Pb)
        /*002c*/ 	.word	0x00000000


	//----- nvinfo : EIATTR_MIN_STACK_SIZE
	.align		4
.L_7:
        /*0030*/ 	.byte	0x04, 0x12
        /*0032*/ 	.short	(.L_9 - .L_8)
	.align		4
.L_8:
        /*0034*/ 	.word	index@(_Z10UpdatePathiPiS_Pb)
        /*0038*/ 	.word	0x00000000


	//----- nvinfo : EIATTR_MIN_STACK_SIZE
	.align		4
.L_9:
        /*003c*/ 	.byte	0x04, 0x12
        /*003e*/ 	.short	(.L_11 - .L_10)
	.align		4
.L_10:
        /*0040*/ 	.word	index@(_Z11ClearChangeiiPb)
        /*0044*/ 	.word	0x00000000
.L_11:


//--------------------- .nv.compat                --------------------------
	.section	.nv.compat,"",@"SHT_CUDA_COMPAT_INFO"
	.align	4
        /*0000*/ 	.byte	0x02, 0x09, 0x00, 0x00, 0x02, 0x02, 0x01, 0x00, 0x02, 0x05, 0x05, 0x00, 0x03, 0x07, 0x01, 0x01
        /*0010*/ 	.byte	0x02, 0x03, 0x00, 0x00, 0x02, 0x06, 0x01, 0x00, 0x04, 0x0b, 0x08, 0x00, 0x09, 0x00, 0x00, 0x00
        /*0020*/ 	.byte	0x00, 0x00, 0x00, 0x00


//--------------------- .nv.info._Z10UpdatePathiPiS_Pb --------------------------
	.section	.nv.info._Z10UpdatePathiPiS_Pb,"",@"SHT_CUDA_INFO"
	.sectionflags	@""
	.align	4


	//----- nvinfo : EIATTR_CUDA_API_VERSION
	.align		4
        /*0000*/ 	.byte	0x04, 0x37
        /*0002*/ 	.short	(.L_13 - .L_12)
.L_12:
        /*0004*/ 	.word	0x00000082


	//----- nvinfo : EIATTR_KPARAM_INFO
	.align		4
.L_13:
        /*0008*/ 	.byte	0x04, 0x17
        /*000a*/ 	.short	(.L_15 - .L_14)
.L_14:
        /*000c*/ 	.word	0x00000000
        /*0010*/ 	.short	0x0003
        /*0012*/ 	.short	0x0018
        /*0014*/ 	.byte	0x00, 0xf5, 0x21, 0x00


	//----- nvinfo : EIATTR_KPARAM_INFO
	.align		4
.L_15:
        /*0018*/ 	.byte	0x04, 0x17
        /*001a*/ 	.short	(.L_17 - .L_16)
.L_16:
        /*001c*/ 	.word	0x00000000
        /*0020*/ 	.short	0x0002
        /*0022*/ 	.short	0x0010
        /*0024*/ 	.byte	0x00, 0xf5, 0x21, 0x00


	//----- nvinfo : EIATTR_KPARAM_INFO
	.align		4
.L_17:
        /*0028*/ 	.byte	0x04, 0x17
        /*002a*/ 	.short	(.L_19 - .L_18)
.L_18:
        /*002c*/ 	.word	0x00000000
        /*0030*/ 	.short	0x0001
        /*0032*/ 	.short	0x0008
        /*0034*/ 	.byte	0x00, 0xf5, 0x21, 0x00


	//----- nvinfo : EIATTR_KPARAM_INFO
	.align		4
.L_19:
        /*0038*/ 	.byte	0x04, 0x17
        /*003a*/ 	.short	(.L_21 - .L_20)
.L_20:
        /*003c*/ 	.word	0x00000000
        /*0040*/ 	.short	0x0000
        /*0042*/ 	.short	0x0000
        /*0044*/ 	.byte	0x00, 0xf0, 0x11, 0x00


	//----- nvinfo : EIATTR_SPARSE_MMA_MASK
	.align		4
.L_21:
        /*0048*/ 	.byte	0x03, 0x50
        /*004a*/ 	.short	0x0000


	//----- nvinfo : EIATTR_MAXREG_COUNT
	.align		4
        /*004c*/ 	.byte	0x03, 0x1b
        /*004e*/ 	.short	0x00ff


	//----- nvinfo : EIATTR_NUM_BARRIERS
	.align		4
        /*0050*/ 	.byte	0x02, 0x4c
        /*0052*/ 	.byte	0x01
	.zero		1


	//----- nvinfo : EIATTR_MERCURY_ISA_VERSION
	.align		4
        /*0054*/ 	.byte	0x03, 0x5f
        /*0056*/ 	.short	0x0101


	//----- nvinfo : EIATTR_VRC_CTA_INIT_COUNT
	.align		4
        /*0058*/ 	.byte	0x02, 0x4a
	.zero		1
	.zero		1


	//----- nvinfo : EIATTR_EXIT_INSTR_OFFSETS
	.align		4
        /*005c*/ 	.byte	0x04, 0x1c
        /*005e*/ 	.short	(.L_23 - .L_22)


	//   ....[0]....
.L_22:
        /*0060*/ 	.word	0x00000660


	//   ....[1]....
        /*0064*/ 	.word	0x00000720


	//----- nvinfo : EIATTR_CRS_STACK_SIZE
	.align		4
.L_23:
        /*0068*/ 	.byte	0x04, 0x1e
        /*006a*/ 	.short	(.L_25 - .L_24)
.L_24:
        /*006c*/ 	.word	0x00000000


	//----- nvinfo : EIATTR_CBANK_PARAM_SIZE
	.align		4
.L_25:
        /*0070*/ 	.byte	0x03, 0x19
        /*0072*/ 	.short	0x0020


	//----- nvinfo : EIATTR_PARAM_CBANK
	.align		4
        /*0074*/ 	.byte	0x04, 0x0a
        /*0076*/ 	.short	(.L_27 - .L_26)
	.align		4
.L_26:
        /*0078*/ 	.word	index@(.nv.constant0._Z10UpdatePathiPiS_Pb)
        /*007c*/ 	.short	0x0380
        /*007e*/ 	.short	0x0020


	//----- nvinfo : EIATTR_SW_WAR
	.align		4
.L_27:
        /*0080*/ 	.byte	0x04, 0x36
        /*0082*/ 	.short	(.L_29 - .L_28)
.L_28:
        /*0084*/ 	.word	0x00000008
.L_29:


//--------------------- .nv.info._Z11ClearChangeiiPb --------------------------
	.section	.nv.info._Z11ClearChangeiiPb,"",@"SHT_CUDA_INFO"
	.sectionflags	@""
	.align	4


	//----- nvinfo : EIATTR_CUDA_API_VERSION
	.align		4
        /*0000*/ 	.byte	0x04, 0x37
        /*0002*/ 	.short	(.L_31 - .L_30)
.L_30:
        /*0004*/ 	.word	0x00000082


	//----- nvinfo : EIATTR_KPARAM_INFO
	.align		4
.L_31:
        /*0008*/ 	.byte	0x04, 0x17
        /*000a*/ 	.short	(.L_33 - .L_32)
.L_32:
        /*000c*/ 	.word	0x00000000
        /*0010*/ 	.short	0x0002
        /*0012*/ 	.short	0x0008
        /*0014*/ 	.byte	0x00, 0xf5, 0x21, 0x00


	//----- nvinfo : EIATTR_KPARAM_INFO
	.align		4
.L_33:
        /*0018*/ 	.byte	0x04, 0x17
        /*001a*/ 	.short	(.L_35 - .L_34)
.L_34:
        /*001c*/ 	.word	0x00000000
        /*0020*/ 	.short	0x0001
        /*0022*/ 	.short	0x0004
        /*0024*/ 	.byte	0x00, 0xf0, 0x11, 0x00


	//----- nvinfo : EIATTR_KPARAM_INFO
	.align		4
.L_35:
        /*0028*/ 	.byte	0x04, 0x17
        /*002a*/ 	.short	(.L_37 - .L_36)
.L_36:
        /*002c*/ 	.word	0x00000000
        /*0030*/ 	.short	0x0000
        /*0032*/ 	.short	0x0000
        /*0034*/ 	.byte	0x00, 0xf0, 0x11, 0x00


	//----- nvinfo : EIATTR_SPARSE_MMA_MASK
	.align		4
.L_37:
        /*0038*/ 	.byte	0x03, 0x50
        /*003a*/ 	.short	0x0000


	//----- nvinfo : EIATTR_MAXREG_COUNT
	.align		4
        /*003c*/ 	.byte	0x03, 0x1b
        /*003e*/ 	.short	0x00ff


	//----- nvinfo : EIATTR_MERCURY_ISA_VERSION
	.align		4
        /*0040*/ 	.byte	0x03, 0x5f
        /*0042*/ 	.short	0x0101


	//----- nvinfo : EIATTR_VRC_CTA_INIT_COUNT
	.align		4
        /*0044*/ 	.byte	0x02, 0x4a
	.zero		1
	.zero		1


	//----- nvinfo : EIATTR_EXIT_INSTR_OFFSETS
	.align		4
        /*0048*/ 	.byte	0x04, 0x1c
        /*004a*/ 	.short	(.L_39 - .L_38)


	//   ....[0]....
.L_38:
        /*004c*/ 	.word	0x00000090


	//----- nvinfo : EIATTR_CBANK_PARAM_SIZE
	.align		4
.L_39:
        /*0050*/ 	.byte	0x03, 0x19
        /*0052*/ 	.short	0x0010


	//----- nvinfo : EIATTR_PARAM_CBANK
	.align		4
        /*0054*/ 	.byte	0x04, 0x0a
        /*0056*/ 	.short	(.L_41 - .L_40)
	.align		4
.L_40:
        /*0058*/ 	.word	index@(.nv.constant0._Z11ClearChangeiiPb)
        /*005c*/ 	.short	0x0380
        /*005e*/ 	.short	0x0010


	//----- nvinfo : EIATTR_SW_WAR
	.align		4
.L_41:
        /*0060*/ 	.byte	0x04, 0x36
        /*0062*/ 	.short	(.L_43 - .L_42)
.L_42:
        /*0064*/ 	.word	0x00000008
.L_43:


//--------------------- .nv.callgraph             --------------------------
	.section	.nv.callgraph,"",@"SHT_CUDA_CALLGRAPH"
	.align	4
	.sectionentsize	8
	.align		4
        /*0000*/ 	.word	0x00000000
	.align		4
        /*0004*/ 	.word	0xffffffff
	.align		4
        /*0008*/ 	.word	0x00000000
	.align		4
        /*000c*/ 	.word	0xfffffffe
	.align		4
        /*0010*/ 	.word	0x00000000
	.align		4
        /*0014*/ 	.word	0xfffffffd
	.align		4
        /*0018*/ 	.word	0x00000000
	.align		4
        /*001c*/ 	.word	0xfffffffc


//--------------------- .text._Z10UpdatePathiPiS_Pb --------------------------
	.section	.text._Z10UpdatePathiPiS_Pb,"ax",@progbits
	.align	128
        .global         _Z10UpdatePathiPiS_Pb
        .type           _Z10UpdatePathiPiS_Pb,@function
        .size           _Z10UpdatePathiPiS_Pb,(.L_x_14 - _Z10UpdatePathiPiS_Pb)
        .other          _Z10UpdatePathiPiS_Pb,@"STO_CUDA_ENTRY STV_DEFAULT"
_Z10UpdatePathiPiS_Pb:
.text._Z10UpdatePathiPiS_Pb:
[----:B------:R-:W-:Y:S01]  /*0000*/  LDC R1, c[0x0][0x37c] ;  /* 0x0000df00ff017b82 */ /* 0x000fe20000000800 */
[----:B------:R-:W0:Y:S01]  /*0010*/  S2R R15, SR_CgaCtaId ;  /* 0x00000000000f7919 */ /* 0x000e220000008800 */
[----:B------:R-:W-:Y:S01]  /*0020*/  MOV R10, 0x400 ;  /* 0x00000400000a7802 */ /* 0x000fe20000000f00 */
[----:B------:R-:W1:Y:S01]  /*0030*/  LDCU UR4, c[0x0][0x360] ;  /* 0x00006c00ff0477ac */ /* 0x000e620008000800 */
[----:B------:R-:W2:Y:S03]  /*0040*/  S2R R3, SR_TID.X ;  /* 0x0000000000037919 */ /* 0x000ea60000002100 */
[----:B------:R-:W-:Y:S01]  /*0050*/  VIADD R2, R10, 0xa000 ;  /* 0x0000a0000a027836 */ /* 0x000fe20000000000 */
[----:B------:R-:W3:Y:S01]  /*0060*/  LDCU UR7, c[0x0][0x380] ;  /* 0x00007000ff0777ac */ /* 0x000ee20008000800 */
[----:B------:R-:W4:Y:S01]  /*0070*/  S2R R0, SR_CTAID.X ;  /* 0x0000000000007919 */ /* 0x000f220000002500 */
[----:B------:R-:W5:Y:S01]  /*0080*/  LDCU UR5, c[0x0][0x370] ;  /* 0x00006e00ff0577ac */ /* 0x000f620008000800 */
[----:B------:R-:W0:Y:S01]  /*0090*/  LDCU.64 UR8, c[0x0][0x358] ;  /* 0x00006b00ff0877ac */ /* 0x000e220008000a00 */
[----:B------:R-:W0:Y:S01]  /*00a0*/  LDCU UR12, c[0x0][0x380] ;  /* 0x00007000ff0c77ac */ /* 0x000e220008000800 */
[----:B-1----:R-:W-:Y:S01]  /*00b0*/  IMAD.U32 R4, RZ, RZ, UR4 ;  /* 0x00000004ff047e24 */ /* 0x002fe2000f8e00ff */
[----:B0-----:R-:W-:-:S05]  /*00c0*/  LEA R2, R15, R2, 0x18 ;  /* 0x000000020f027211 */ /* 0x001fca00078ec0ff */
[--C-:B--2---:R-:W-:Y:S02]  /*00d0*/  IMAD.IADD R2, R2, 0x1, R3.reuse ;  /* 0x0000000102027824 */ /* 0x104fe400078e0203 */
[----:B----4-:R-:W-:Y:S01]  /*00e0*/  IMAD R5, R0, UR4, R3 ;  /* 0x0000000400057c24 */ /* 0x010fe2000f8e0203 */
[----:B-----5:R-:W-:Y:S02]  /*00f0*/  UIMAD UR4, UR4, UR5, URZ ;  /* 0x00000005040472a4 */ /* 0x020fe4000f8e02ff */
[----:B------:R0:W-:Y:S02]  /*0100*/  STS.U8 [R2], RZ ;  /* 0x000000ff02007388 */ /* 0x0001e40000000000 */
[----:B---3--:R-:W-:-:S13]  /*0110*/  ISETP.GE.AND P0, PT, R5, UR7, PT ;  /* 0x0000000705007c0c */ /* 0x008fda000bf06270 */
[----:B0-----:R-:W-:Y:S05]  /*0120*/  @P0 BRA `(.L_x_0) ;  /* 0x0000000000300947 */ /* 0x001fea0003800000 */
[----:B------:R-:W0:Y:S01]  /*0130*/  LDC.64 R8, c[0x0][0x390] ;  /* 0x0000e400ff087b82 */ /* 0x000e220000000a00 */
[----:B------:R-:W-:Y:S01]  /*0140*/  IMAD.MOV.U32 R11, RZ, RZ, R5 ;  /* 0x000000ffff0b7224 */ /* 0x000fe200078e0005 */
[----:B------:R-:W-:-:S07]  /*0150*/  LEA R12, R15, R10, 0x18 ;  /* 0x0000000a0f0c7211 */ /* 0x000fce00078ec0ff */
.L_x_1:
[----:B01----:R-:W-:-:S06]  /*0160*/  IMAD.WIDE R6, R11, 0x4, R8 ;  /* 0x000000040b067825 */ /* 0x003fcc00078e0208 */
[----:B------:R-:W2:Y:S01]  /*0170*/  LDG.E R6, desc[UR8][R6.64] ;  /* 0x0000000806067981 */ /* 0x000ea2000c1e1900 */
[C---:B------:R-:W-:Y:S01]  /*0180*/  IMAD R13, R11.reuse, 0x4, R12 ;  /* 0x000000040b0d7824 */ /* 0x040fe200078e020c */
[----:B------:R-:W-:Y:S05]  /*0190*/  WARPSYNC.ALL ;  /* 0x0000000000007948 */ /* 0x000fea0003800000 */
[----:B------:R-:W-:-:S05]  /*01a0*/  VIADD R11, R11, UR4 ;  /* 0x000000040b0b7c36 */ /* 0x000fca0008000000 */
[----:B------:R-:W-:Y:S01]  /*01b0*/  ISETP.GE.AND P0, PT, R11, UR7, PT ;  /* 0x000000070b007c0c */ /* 0x000fe2000bf06270 */
[----:B--2---:R1:W-:Y:S01]  /*01c0*/  STS [R13], R6 ;  /* 0x000000060d007388 */ /* 0x0043e20000000800 */
[----:B------:R-:W-:Y:S11]  /*01d0*/  BAR.SYNC.DEFER_BLOCKING 0x0 ;  /* 0x0000000000007b1d */ /* 0x000ff60000010000 */
[----:B------:R-:W-:Y:S05]  /*01e0*/  @!P0 BRA `(.L_x_1) ;  /* 0xfffffffc00dc8947 */ /* 0x000fea000383ffff */
.L_x_0:
[----:B------:R-:W-:-:S09]  /*01f0*/  UISETP.GE.AND UP0, UPT, UR7, 0x1, UPT ;  /* 0x000000010700788c */ /* 0x000fd2000bf06270 */
[----:B------:R-:W-:Y:S05]  /*0200*/  BRA.U !UP0, `(.L_x_2) ;  /* 0x0000000108947547 */ /* 0x000fea000b800000 */
[----:B------:R-:W-:Y:S01]  /*0210*/  BSSY B0, `(.L_x_2) ;  /* 0x0000024000007945 */ /* 0x000fe20003800000 */
[----:B------:R-:W-:Y:S01]  /*0220*/  LEA R17, R15, R10, 0x18 ;  /* 0x0000000a0f117211 */ /* 0x000fe200078ec0ff */
[----:B------:R-:W-:-:S07]  /*0230*/  IMAD.MOV.U32 R11, RZ, RZ, RZ ;  /* 0x000000ffff0b7224 */ /* 0x000fce00078e00ff */
.L_x_7:
[----:B0-----:R-:W0:Y:S02]  /*0240*/  LDCU UR5, c[0x0][0x380] ;  /* 0x00007000ff0577ac */ /* 0x001e240008000800 */
[----:B0-----:R-:W-:-:S05]  /*0250*/  IMAD.U32 R16, RZ, RZ, UR5 ;  /* 0x00000005ff107e24 */ /* 0x001fca000f8e00ff */
[----:B------:R-:W-:-:S13]  /*0260*/  ISETP.GE.AND P0, PT, R5, R16, PT ;  /* 0x000000100500720c */ /* 0x000fda0003f06270 */
[----:B------:R-:W-:Y:S05]  /*0270*/  @P0 BRA `(.L_x_3) ;  /* 0x0000000000680947 */ /* 0x000fea0003800000 */
[----:B------:R-:W0:Y:S08]  /*0280*/  LDC.64 R8, c[0x0][0x390] ;  /* 0x0000e400ff087b82 */ /* 0x000e300000000a00 */
[----:B-1----:R-:W1:Y:S01]  /*0290*/  LDC.64 R6, c[0x0][0x388] ;  /* 0x0000e200ff067b82 */ /* 0x002e620000000a00 */
[----:B0-----:R-:W-:-:S05]  /*02a0*/  IMAD.WIDE.U32 R8, R11, 0x4, R8 ;  /* 0x000000040b087825 */ /* 0x001fca00078e0008 */
[----:B------:R0:W5:Y:S01]  /*02b0*/  LDG.E R13, desc[UR8][R8.64] ;  /* 0x00000008080d7981 */ /* 0x000162000c1e1900 */
[----:B------:R-:W-:-:S07]  /*02c0*/  IMAD.MOV.U32 R10, RZ, RZ, R5 ;  /* 0x000000ffff0a7224 */ /* 0x000fce00078e0005 */
.L_x_6:
[----:B------:R-:W-:-:S04]  /*02d0*/  IMAD.U32 R16, RZ, RZ, UR12 ;  /* 0x0000000cff107e24 */ /* 0x000fc8000f8e00ff */
[----:B0-----:R-:W-:-:S04]  /*02e0*/  IMAD R9, R11, R16, R10 ;  /* 0x000000100b097224 */ /* 0x001fc800078e020a */
[----:B-1----:R-:W-:-:S06]  /*02f0*/  IMAD.WIDE R8, R9, 0x4, R6 ;  /* 0x0000000409087825 */ /* 0x002fcc00078e0206 */
[----:B------:R-:W2:Y:S01]  /*0300*/  LDG.E R8, desc[UR8][R8.64] ;  /* 0x0000000808087981 */ /* 0x000ea2000c1e1900 */
[----:B------:R-:W-:Y:S05]  /*0310*/  WARPSYNC.ALL ;  /* 0x0000000000007948 */ /* 0x000fea0003800000 */
[C---:B------:R-:W-:Y:S01]  /*0320*/  IMAD R14, R10.reuse, 0x4, R17 ;  /* 0x000000040a0e7824 */ /* 0x040fe200078e0211 */
[----:B------:R-:W-:Y:S01]  /*0330*/  BAR.SYNC.DEFER_BLOCKING 0x0 ;  /* 0x0000000000007b1d */ /* 0x000fe20000010000 */
[----:B------:R-:W-:-:S05]  /*0340*/  VIADD R10, R10, UR4 ;  /* 0x000000040a0a7c36 */ /* 0x000fca0008000000 */
[----:B------:R-:W-:Y:S01]  /*0350*/  BSSY.RECONVERGENT B1, `(.L_x_4) ;  /* 0x000000b000017945 */ /* 0x000fe20003800200 */
[----:B------:R-:W-:Y:S01]  /*0360*/  ISETP.GE.AND P1, PT, R10, R16, PT ;  /* 0x000000100a00720c */ /* 0x000fe20003f26270 */
[----:B------:R-:W0:Y:S01]  /*0370*/  LDS R12, [R14] ;  /* 0x000000000e0c7984 */ /* 0x000e220000000800 */
[----:B--2--5:R-:W-:-:S05]  /*0380*/  IMAD.IADD R15, R13, 0x1, R8 ;  /* 0x000000010d0f7824 */ /* 0x024fca00078e0208 */
[----:B0-----:R-:W-:-:S13]  /*0390*/  ISETP.GE.AND P0, PT, R15, R12, PT ;  /* 0x0000000c0f00720c */ /* 0x001fda0003f06270 */
[----:B------:R-:W-:Y:S05]  /*03a0*/  @P0 BRA `(.L_x_5) ;  /* 0x0000000000140947 */ /* 0x000fea0003800000 */
[----:B------:R-:W-:-:S04]  /*03b0*/  VIMNMX R8, PT, PT, R13, R8, !PT ;  /* 0x000000080d087248 */ /* 0x000fc80007fe0100 */
[----:B------:R-:W-:Y:S01]  /*03c0*/  ISETP.GT.AND P0, PT, R8, 0xf423f, PT ;  /* 0x000f423f0800780c */ /* 0x000fe20003f04270 */
[----:B------:R-:W-:-:S12]  /*03d0*/  IMAD.MOV.U32 R8, RZ, RZ, 0x1 ;  /* 0x00000001ff087424 */ /* 0x000fd800078e00ff */
[----:B------:R0:W-:Y:S04]  /*03e0*/  @!P0 STS [R14], R15 ;  /* 0x0000000f0e008388 */ /* 0x0001e80000000800 */
[----:B------:R0:W-:Y:S02]  /*03f0*/  STS.U8 [R2], R8 ;  /* 0x0000000802007388 */ /* 0x0001e40000000000 */
.L_x_5:
[----:B------:R-:W-:Y:S05]  /*0400*/  BSYNC.RECONVERGENT B1 ;  /* 0x0000000000017941 */ /* 0x000fea0003800200 */
.L_x_4:
[----:B------:R-:W-:Y:S05]  /*0410*/  @!P1 BRA `(.L_x_6) ;  /* 0xfffffffc00ac9947 */ /* 0x000fea000383ffff */
.L_x_3:
[----:B------:R-:W-:-:S05]  /*0420*/  VIADD R11, R11, 0x1 ;  /* 0x000000010b0b7836 */ /* 0x000fca0000000000 */
[----:B------:R-:W-:-:S13]  /*0430*/  ISETP.NE.AND P0, PT, R11, R16, PT ;  /* 0x000000100b00720c */ /* 0x000fda0003f05270 */
[----:B------:R-:W-:Y:S05]  /*0440*/  @P0 BRA `(.L_x_7) ;  /* 0xfffffffc007c0947 */ /* 0x000fea000383ffff */
[----:B------:R-:W-:Y:S05]  /*0450*/  BSYNC B0 ;  /* 0x0000000000007941 */ /* 0x000fea0003800000 */
.L_x_2:
[----:B------:R-:W2:Y:S01]  /*0460*/  LDC R10, c[0x0][0x380] ;  /* 0x0000e000ff0a7b82 */ /* 0x000ea20000000800 */
[----:B------:R-:W-:Y:S02]  /*0470*/  ISETP.GE.U32.AND P2, PT, R4, 0x2, PT ;  /* 0x000000020400780c */ /* 0x000fe40003f46070 */
[----:B------:R-:W-:Y:S02]  /*0480*/  ISETP.NE.AND P0, PT, R3, RZ, PT ;  /* 0x000000ff0300720c */ /* 0x000fe40003f05270 */
[----:B--2---:R-:W-:-:S09]  /*0490*/  ISETP.GE.AND P1, PT, R5, R10, PT ;  /* 0x0000000a0500720c */ /* 0x004fd20003f26270 */
[----:B------:R-:W-:Y:S05]  /*04a0*/  @!P2 BRA `(.L_x_8) ;  /* 0x000000000034a947 */ /* 0x000fea0003800000 */
.L_x_9:
[----:B0-----:R-:W-:Y:S01]  /*04b0*/  SHF.R.U32.HI R8, RZ, 0x1, R4 ;  /* 0x00000001ff087819 */ /* 0x001fe20000011604 */
[----:B------:R-:W-:Y:S05]  /*04c0*/  WARPSYNC.ALL ;  /* 0x0000000000007948 */ /* 0x000fea0003800000 */
[----:B------:R-:W-:-:S13]  /*04d0*/  ISETP.GE.U32.AND P3, PT, R3, R8, PT ;  /* 0x000000080300720c */ /* 0x000fda0003f66070 */
[----:B------:R-:W-:Y:S01]  /*04e0*/  @!P3 IMAD.IADD R7, R2, 0x1, R8 ;  /* 0x000000010207b824 */ /* 0x000fe200078e0208 */
[----:B-1----:R-:W-:Y:S05]  /*04f0*/  @!P3 LDS.U8 R6, [R2] ;  /* 0x000000000206b984 */ /* 0x002fea0000000000 */
[----:B------:R-:W0:Y:S02]  /*0500*/  @!P3 LDS.U8 R7, [R7] ;  /* 0x000000000707b984 */ /* 0x000e240000000000 */
[----:B0-----:R-:W-:-:S04]  /*0510*/  @!P3 LOP3.LUT P2, RZ, R7, 0xff, R6, 0xc8, !PT ;  /* 0x000000ff07ffb812 */ /* 0x001fc8000784c806 */
[----:B------:R-:W-:-:S05]  /*0520*/  @!P3 SEL R9, RZ, 0x1, !P2 ;  /* 0x00000001ff09b807 */ /* 0x000fca0005000000 */
[----:B------:R2:W-:Y:S01]  /*0530*/  @!P3 STS.U8 [R2], R9 ;  /* 0x000000090200b388 */ /* 0x0005e20000000000 */
[----:B------:R-:W-:Y:S01]  /*0540*/  BAR.SYNC.DEFER_BLOCKING 0x0 ;  /* 0x0000000000007b1d */ /* 0x000fe20000010000 */
[----:B------:R-:W-:Y:S01]  /*0550*/  ISETP.GE.U32.AND P2, PT, R4, 0x4, PT ;  /* 0x000000040400780c */ /* 0x000fe20003f46070 */
[----:B------:R-:W-:-:S12]  /*0560*/  IMAD.MOV.U32 R4, RZ, RZ, R8 ;  /* 0x000000ffff047224 */ /* 0x000fd800078e0008 */
[----:B--2---:R-:W-:Y:S05]  /*0570*/  @P2 BRA `(.L_x_9) ;  /* 0xfffffffc00cc2947 */ /* 0x004fea000383ffff */
.L_x_8:
[----:B------:R-:W-:Y:S05]  /*0580*/  @P1 BRA `(.L_x_10) ;  /* 0x0000000000341947 */ /* 0x000fea0003800000 */
[----:B------:R-:W2:Y:S01]  /*0590*/  S2R R3, SR_CgaCtaId ;  /* 0x0000000000037919 */ /* 0x000ea20000008800 */
[----:B-1----:R-:W1:Y:S01]  /*05a0*/  LDC.64 R6, c[0x0][0x390] ;  /* 0x0000e400ff067b82 */ /* 0x002e620000000a00 */
[----:B0-----:R-:W-:-:S04]  /*05b0*/  MOV R2, 0x400 ;  /* 0x0000040000027802 */ /* 0x001fc80000000f00 */
[----:B--2---:R-:W-:-:S07]  /*05c0*/  LEA R8, R3, R2, 0x18 ;  /* 0x0000000203087211 */ /* 0x004fce00078ec0ff */
.L_x_11:
[C---:B------:R-:W-:Y:S01]  /*05d0*/  IMAD R4, R5.reuse, 0x4, R8 ;  /* 0x0000000405047824 */ /* 0x040fe200078e0208 */
[----:B------:R-:W-:Y:S05]  /*05e0*/  WARPSYNC.ALL ;  /* 0x0000000000007948 */ /* 0x000fea0003800000 */
[----:B--2---:R-:W0:Y:S01]  /*05f0*/  LDS R9, [R4] ;  /* 0x0000000004097984 */ /* 0x004e220000000800 */
[----:B-1----:R-:W-:-:S04]  /*0600*/  IMAD.WIDE R2, R5, 0x4, R6 ;  /* 0x0000000405027825 */ /* 0x002fc800078e0206 */
[----:B------:R-:W-:-:S05]  /*0610*/  VIADD R5, R5, UR4 ;  /* 0x0000000405057c36 */ /* 0x000fca0008000000 */
[----:B------:R-:W-:Y:S01]  /*0620*/  ISETP.GE.AND P1, PT, R5, R10, PT ;  /* 0x0000000a0500720c */ /* 0x000fe20003f26270 */
[----:B0-----:R2:W-:Y:S01]  /*0630*/  STG.E desc[UR8][R2.64], R9 ;  /* 0x0000000902007986 */ /* 0x0015e2000c101908 */
[----:B------:R-:W-:Y:S11]  /*0640*/  BAR.SYNC.DEFER_BLOCKING 0x0 ;  /* 0x0000000000007b1d */ /* 0x000ff60000010000 */
[----:B------:R-:W-:Y:S05]  /*0650*/  @!P1 BRA `(.L_x_11) ;  /* 0xfffffffc00dc9947 */ /* 0x000fea000383ffff */
.L_x_10:
[----:B------:R-:W-:Y:S05]  /*0660*/  @P0 EXIT ;  /* 0x000000000000094d */ /* 0x000fea0003800000 */
[----:B------:R-:W0:Y:S02]  /*0670*/  LDCU.64 UR10, c[0x0][0x398] ;  /* 0x00007300ff0a77ac */ /* 0x000e240008000a00 */
[----:B0-2---:R-:W-:-:S05]  /*0680*/  IADD3 R2, P0, PT, R0, UR10, RZ ;  /* 0x0000000a00027c10 */ /* 0x005fca000ff1e0ff */
[----:B------:R-:W-:-:S05]  /*0690*/  IMAD.X R3, RZ, RZ, UR11, P0 ;  /* 0x0000000bff037e24 */ /* 0x000fca00080e06ff */
[----:B------:R-:W2:Y:S01]  /*06a0*/  LDG.E.U8 R0, desc[UR8][R2.64] ;  /* 0x0000000802007981 */ /* 0x000ea2000c1e1100 */
[----:B------:R-:W0:Y:S01]  /*06b0*/  S2UR UR6, SR_CgaCtaId ;  /* 0x00000000000679c3 */ /* 0x000e220000008800 */
[----:B------:R-:W-:Y:S02]  /*06c0*/  UMOV UR5, 0x400 ;  /* 0x0000040000057882 */ /* 0x000fe40000000000 */
[----:B0-----:R-:W-:-:S09]  /*06d0*/  ULEA UR5, UR6, UR5, 0x18 ;  /* 0x0000000506057291 */ /* 0x001fd2000f8ec0ff */
[----:B------:R-:W2:Y:S02]  /*06e0*/  LDS.U8 R5, [UR5+0xa000] ;  /* 0x00a00005ff057984 */ /* 0x000ea40008000000 */
[----:B--2---:R-:W-:-:S04]  /*06f0*/  LOP3.LUT P0, RZ, R5, 0xff, R0, 0xc8, !PT ;  /* 0x000000ff05ff7812 */ /* 0x004fc8000780c800 */
[----:B------:R-:W-:-:S05]  /*0700*/  SEL R5, RZ, 0x1, !P0 ;  /* 0x00000001ff057807 */ /* 0x000fca0004000000 */
[----:B------:R-:W-:Y:S01]  /*0710*/  STG.E.U8 desc[UR8][R2.64], R5 ;  /* 0x0000000502007986 */ /* 0x000fe2000c101108 */
[----:B------:R-:W-:Y:S05]  /*0720*/  EXIT ;  /* 0x000000000000794d */ /* 0x000fea0003800000 */
.L_x_12:
[----:B------:R-:W-:-:S00]  /*0730*/  BRA `(.L_x_12) ;  /* 0xfffffffc00fc7947 */ /* 0x000fc0000383ffff */
[----:B------:R-:W-:-:S00]  /*0740*/  NOP ;  /* 0x0000000000007918 */ /* 0x000fc00000000000 */
        /* <DEDUP_REMOVED lines=11> */
.L_x_14:


//--------------------- .text._Z11ClearChangeiiPb --------------------------
	.section	.text._Z11ClearChangeiiPb,"ax",@progbits
	.align	128
        .global         _Z11ClearChangeiiPb
        .type           _Z11ClearChangeiiPb,@function
        .size           _Z11ClearChangeiiPb,(.L_x_15 - _Z11ClearChangeiiPb)
        .other          _Z11ClearChangeiiPb,@"STO_CUDA_ENTRY STV_DEFAULT"
_Z11ClearChangeiiPb:
.text._Z11ClearChangeiiPb:
[----:B------:R-:W-:Y:S08]  /*0000*/  LDC R1, c[0x0][0x37c] ;  /* 0x0000df00ff017b82 */ /* 0x000ff00000000800 */
[----:B------:R-:W0:Y:S01]  /*0010*/  S2UR UR4, SR_CTAID.X ;  /* 0x00000000000479c3 */ /* 0x000e220000002500 */
[----:B------:R-:W0:Y:S01]  /*0020*/  LDCU.64 UR6, c[0x0][0x388] ;  /* 0x00007100ff0677ac */ /* 0x000e220008000a00 */
[----:B------:R-:W1:Y:S01]  /*0030*/  LDCU.64 UR8, c[0x0][0x358] ;  /* 0x00006b00ff0877ac */ /* 0x000e620008000a00 */
[----:B0-----:R-:W-:-:S04]  /*0040*/  UIADD3 UR4, UP0, UPT, UR4, UR6, URZ ;  /* 0x0000000604047290 */ /* 0x001fc8000ff1e0ff */
[----:B------:R-:W-:Y:S02]  /*0050*/  UIADD3.X UR5, UPT, UPT, URZ, UR7, URZ, UP0, !UPT ;  /* 0x00000007ff057290 */ /* 0x000fe400087fe4ff */
[----:B------:R-:W-:-:S04]  /*0060*/  MOV R2, UR4 ;  /* 0x0000000400027c02 */ /* 0x000fc80008000f00 */
[----:B------:R-:W-:-:S05]  /*0070*/  MOV R3, UR5 ;  /* 0x0000000500037c02 */ /* 0x000fca0008000f00 */
[----:B-1----:R-:W-:Y:S01]  /*0080*/  STG.E.U8 desc[UR8][R2.64], RZ ;  /* 0x000000ff02007986 */ /* 0x002fe2000c101108 */
[----:B------:R-:W-:Y:S05]  /*0090*/  EXIT ;  /* 0x000000000000794d */ /* 0x000fea0003800000 */
.L_x_13:
        /* <DEDUP_REMOVED lines=14> */
.L_x_15:


//--------------------- .nv.shared._Z10UpdatePathiPiS_Pb --------------------------
	.section	.nv.shared._Z10UpdatePathiPiS_Pb,"aw",@nobits
	.sectionflags	@""
	.align	4
.nv.shared._Z10UpdatePathiPiS_Pb:
	.zero		43008


//--------------------- .nv.shared.reserved.0     --------------------------
	.section	.nv.shared.reserved.0,"aw",@nobits
	.weak		__nv_reservedSMEM_offset_0_alias
	.size		__nv_reservedSMEM_offset_0_alias, 0, 64
	.other		__nv_reservedSMEM_offset_0_alias,@"STO_CUDA_RESERVED_SHARED STV_DEFAULT"
__nv_reservedSMEM_offset_0_alias:
	.zero		0
	.zero		64


//--------------------- .nv.constant0._Z10UpdatePathiPiS_Pb --------------------------
	.section	.nv.constant0._Z10UpdatePathiPiS_Pb,"a",@progbits
	.sectionflags	@""
	.align	4
.nv.constant0._Z10UpdatePathiPiS_Pb:
	.zero		928


//--------------------- .nv.constant0._Z11ClearChangeiiPb --------------------------
	.section	.nv.constant0._Z11ClearChangeiiPb,"a",@progbits
	.sectionflags	@""
	.align	4
.nv.constant0._Z11ClearChangeiiPb:
	.zero		912


//--------------------- SYMBOLS --------------------------

	.type		.nv.reservedSmem.offset0,@object
	.size		.nv.reservedSmem.offset0,0x4
	.type		.nv.reservedSmem.cap,@object
	.size		.nv.reservedSmem.cap,0x4
